//
// Generated by NVIDIA NVVM Compiler
//
// Compiler Build ID: CL-36424714
// Cuda compilation tools, release 13.0, V13.0.88
// Based on NVVM 20.0.0
//

.version 9.0
.target sm_100
.address_size 64

	// .globl	_ZN3cub18CUB_300001_SM_10006detail11EmptyKernelIvEEvv
.global .align 1 .b8 _ZN41_INTERNAL_f31e4074_4_k_cu_6453664f_1405314cuda3std3__45__cpo5beginE[1];
.global .align 1 .b8 _ZN41_INTERNAL_f31e4074_4_k_cu_6453664f_1405314cuda3std3__45__cpo3endE[1];
.global .align 1 .b8 _ZN41_INTERNAL_f31e4074_4_k_cu_6453664f_1405314cuda3std3__45__cpo6cbeginE[1];
.global .align 1 .b8 _ZN41_INTERNAL_f31e4074_4_k_cu_6453664f_1405314cuda3std3__45__cpo4cendE[1];
.global .align 1 .b8 _ZN41_INTERNAL_f31e4074_4_k_cu_6453664f_1405314cuda3std3__45__cpo6rbeginE[1];
.global .align 1 .b8 _ZN41_INTERNAL_f31e4074_4_k_cu_6453664f_1405314cuda3std3__45__cpo4rendE[1];
.global .align 1 .b8 _ZN41_INTERNAL_f31e4074_4_k_cu_6453664f_1405314cuda3std3__45__cpo7crbeginE[1];
.global .align 1 .b8 _ZN41_INTERNAL_f31e4074_4_k_cu_6453664f_1405314cuda3std3__45__cpo5crendE[1];
.global .align 1 .b8 _ZN41_INTERNAL_f31e4074_4_k_cu_6453664f_1405314cuda3std3__443_GLOBAL__N__f31e4074_4_k_cu_6453664f_1405316ignoreE[1];
.global .align 1 .b8 _ZN41_INTERNAL_f31e4074_4_k_cu_6453664f_1405314cuda3std3__419piecewise_constructE[1];
.global .align 1 .b8 _ZN41_INTERNAL_f31e4074_4_k_cu_6453664f_1405314cuda3std3__48in_placeE[1];
.global .align 1 .b8 _ZN41_INTERNAL_f31e4074_4_k_cu_6453664f_1405314cuda3std3__420unreachable_sentinelE[1];
.global .align 1 .b8 _ZN41_INTERNAL_f31e4074_4_k_cu_6453664f_1405314cuda3std3__47nulloptE[1];
.global .align 1 .b8 _ZN41_INTERNAL_f31e4074_4_k_cu_6453664f_1405314cuda3std3__48unexpectE[1];
.global .align 1 .b8 _ZN41_INTERNAL_f31e4074_4_k_cu_6453664f_1405314cuda3std6ranges3__45__cpo4swapE[1];
.global .align 1 .b8 _ZN41_INTERNAL_f31e4074_4_k_cu_6453664f_1405314cuda3std6ranges3__45__cpo9iter_moveE[1];
.global .align 1 .b8 _ZN41_INTERNAL_f31e4074_4_k_cu_6453664f_1405314cuda3std6ranges3__45__cpo5beginE[1];
.global .align 1 .b8 _ZN41_INTERNAL_f31e4074_4_k_cu_6453664f_1405314cuda3std6ranges3__45__cpo3endE[1];
.global .align 1 .b8 _ZN41_INTERNAL_f31e4074_4_k_cu_6453664f_1405314cuda3std6ranges3__45__cpo6cbeginE[1];
.global .align 1 .b8 _ZN41_INTERNAL_f31e4074_4_k_cu_6453664f_1405314cuda3std6ranges3__45__cpo4cendE[1];
.global .align 1 .b8 _ZN41_INTERNAL_f31e4074_4_k_cu_6453664f_1405314cuda3std6ranges3__45__cpo7advanceE[1];
.global .align 1 .b8 _ZN41_INTERNAL_f31e4074_4_k_cu_6453664f_1405314cuda3std6ranges3__45__cpo9iter_swapE[1];
.global .align 1 .b8 _ZN41_INTERNAL_f31e4074_4_k_cu_6453664f_1405314cuda3std6ranges3__45__cpo4nextE[1];
.global .align 1 .b8 _ZN41_INTERNAL_f31e4074_4_k_cu_6453664f_1405314cuda3std6ranges3__45__cpo4prevE[1];
.global .align 1 .b8 _ZN41_INTERNAL_f31e4074_4_k_cu_6453664f_1405314cuda3std6ranges3__45__cpo4dataE[1];
.global .align 1 .b8 _ZN41_INTERNAL_f31e4074_4_k_cu_6453664f_1405314cuda3std6ranges3__45__cpo5cdataE[1];
.global .align 1 .b8 _ZN41_INTERNAL_f31e4074_4_k_cu_6453664f_1405314cuda3std6ranges3__45__cpo4sizeE[1];
.global .align 1 .b8 _ZN41_INTERNAL_f31e4074_4_k_cu_6453664f_1405314cuda3std6ranges3__45__cpo5ssizeE[1];
.global .align 1 .b8 _ZN41_INTERNAL_f31e4074_4_k_cu_6453664f_1405314cuda3std6ranges3__45__cpo8distanceE[1];
.global .align 1 .b8 _ZN41_INTERNAL_f31e4074_4_k_cu_6453664f_1405316thrust24THRUST_300001_SM_1000_NS8cuda_cub3parE[1];
.global .align 1 .b8 _ZN41_INTERNAL_f31e4074_4_k_cu_6453664f_1405316thrust24THRUST_300001_SM_1000_NS8cuda_cub10par_nosyncE[1];
.global .align 1 .b8 _ZN41_INTERNAL_f31e4074_4_k_cu_6453664f_1405316thrust24THRUST_300001_SM_1000_NS6system6detail10sequential3seqE[1];
.global .align 1 .b8 _ZN41_INTERNAL_f31e4074_4_k_cu_6453664f_1405316thrust24THRUST_300001_SM_1000_NS6system3cpp3parE[1];
.global .align 1 .b8 _ZN41_INTERNAL_f31e4074_4_k_cu_6453664f_1405316thrust24THRUST_300001_SM_1000_NS12placeholders2_1E[1];
.global .align 1 .b8 _ZN41_INTERNAL_f31e4074_4_k_cu_6453664f_1405316thrust24THRUST_300001_SM_1000_NS12placeholders2_2E[1];
.global .align 1 .b8 _ZN41_INTERNAL_f31e4074_4_k_cu_6453664f_1405316thrust24THRUST_300001_SM_1000_NS12placeholders2_3E[1];
.global .align 1 .b8 _ZN41_INTERNAL_f31e4074_4_k_cu_6453664f_1405316thrust24THRUST_300001_SM_1000_NS12placeholders2_4E[1];
.global .align 1 .b8 _ZN41_INTERNAL_f31e4074_4_k_cu_6453664f_1405316thrust24THRUST_300001_SM_1000_NS12placeholders2_5E[1];
.global .align 1 .b8 _ZN41_INTERNAL_f31e4074_4_k_cu_6453664f_1405316thrust24THRUST_300001_SM_1000_NS12placeholders2_6E[1];
.global .align 1 .b8 _ZN41_INTERNAL_f31e4074_4_k_cu_6453664f_1405316thrust24THRUST_300001_SM_1000_NS12placeholders2_7E[1];
.global .align 1 .b8 _ZN41_INTERNAL_f31e4074_4_k_cu_6453664f_1405316thrust24THRUST_300001_SM_1000_NS12placeholders2_8E[1];
.global .align 1 .b8 _ZN41_INTERNAL_f31e4074_4_k_cu_6453664f_1405316thrust24THRUST_300001_SM_1000_NS12placeholders2_9E[1];
.global .align 1 .b8 _ZN41_INTERNAL_f31e4074_4_k_cu_6453664f_1405316thrust24THRUST_300001_SM_1000_NS12placeholders3_10E[1];
.global .align 1 .b8 _ZN41_INTERNAL_f31e4074_4_k_cu_6453664f_1405316thrust24THRUST_300001_SM_1000_NS3seqE[1];
.global .align 1 .b8 _ZN41_INTERNAL_f31e4074_4_k_cu_6453664f_1405316thrust24THRUST_300001_SM_1000_NS6deviceE[1];

.visible .entry _ZN3cub18CUB_300001_SM_10006detail11EmptyKernelIvEEvv()
{


	ret;

}


// ===== COMPILED SASS (sm_100) =====

	.target	sm_100

	.elftype	@"ET_EXEC"


//--------------------- .note.nv.tkinfo           --------------------------
	.section	.note.nv.tkinfo,"",@"SHT_NOTE"
	.sectionflags	@"SHF_NOTE_NV_TKINFO"
	.tkinfo
        /*0018*/ 	.word	0x00000002
        /*0030*/ 	.string	""
        /*0030*/ 	.string	"ptxas"
        /*0030*/ 	.string	"Cuda compilation tools, release 13.0, V13.0.88"
        /*0030*/ 	.string	"Build cuda_13.0.r13.0/compiler.36424714_0"
        /*0030*/ 	.string	"-arch sm_100 -m 64 "



//--------------------- .note.nv.cuinfo           --------------------------
	.section	.note.nv.cuinfo,"",@"SHT_NOTE"
	.sectionflags	@"SHF_NOTE_NV_CUINFO"
        /*0018*/ 	.short	0x0002
        /*001a*/ 	.short	0x0064
        /*001c*/ 	.short	0x0082
	.zero		2


//--------------------- .nv.info                  --------------------------
	.section	.nv.info,"",@"SHT_CUDA_INFO"
	.align	4


	//----- nvinfo : EIATTR_REGCOUNT
	.align		4
        /*0000*/ 	.byte	0x04, 0x2f
        /*0002*/ 	.short	(.L_46 - .L_45)
	.align		4
.L_45:
        /*0004*/ 	.word	index@(_ZN3cub18CUB_300001_SM_10006detail11EmptyKernelIvEEvv)
        /*0008*/ 	.word	0x00000004


	//----- nvinfo : EIATTR_FRAME_SIZE
	.align		4
.L_46:
        /*000c*/ 	.byte	0x04, 0x11
        /*000e*/ 	.short	(.L_48 - .L_47)
	.align		4
.L_47:
        /*0010*/ 	.word	index@(_ZN3cub18CUB_300001_SM_10006detail11EmptyKernelIvEEvv)
        /*0014*/ 	.word	0x00000000


	//----- nvinfo : EIATTR_MIN_STACK_SIZE
	.align		4
.L_48:
        /*0018*/ 	.byte	0x04, 0x12
        /*001a*/ 	.short	(.L_50 - .L_49)
	.align		4
.L_49:
        /*001c*/ 	.word	index@(_ZN3cub18CUB_300001_SM_10006detail11EmptyKernelIvEEvv)
        /*0020*/ 	.word	0x00000000
.L_50:


//--------------------- .nv.compat                --------------------------
	.section	.nv.compat,"",@"SHT_CUDA_COMPAT_INFO"
	.align	4
        /*0000*/ 	.byte	0x02, 0x09, 0x00, 0x00, 0x02, 0x02, 0x01, 0x00, 0x02, 0x05, 0x05, 0x00, 0x03, 0x07, 0x01, 0x01
        /*0010*/ 	.byte	0x02, 0x03, 0x00, 0x00, 0x02, 0x06, 0x01, 0x00, 0x04, 0x0b, 0x08, 0x00, 0x09, 0x00, 0x00, 0x00
        /*0020*/ 	.byte	0x00, 0x00, 0x00, 0x00


//--------------------- .nv.info._ZN3cub18CUB_300001_SM_10006detail11EmptyKernelIvEEvv --------------------------
	.section	.nv.info._ZN3cub18CUB_300001_SM_10006detail11EmptyKernelIvEEvv,"",@"SHT_CUDA_INFO"
	.sectionflags	@""
	.align	4


	//----- nvinfo : EIATTR_CUDA_API_VERSION
	.align		4
        /*0000*/ 	.byte	0x04, 0x37
        /*0002*/ 	.short	(.L_52 - .L_51)
.L_51:
        /*0004*/ 	.word	0x00000082


	//----- nvinfo : EIATTR_SPARSE_MMA_MASK
	.align		4
.L_52:
        /*0008*/ 	.byte	0x03, 0x50
        /*000a*/ 	.short	0x0000


	//----- nvinfo : EIATTR_MAXREG_COUNT
	.align		4
        /*000c*/ 	.byte	0x03, 0x1b
        /*000e*/ 	.short	0x00ff


	//----- nvinfo : EIATTR_MERCURY_ISA_VERSION
	.align		4
        /*0010*/ 	.byte	0x03, 0x5f
        /*0012*/ 	.short	0x0101


	//----- nvinfo : EIATTR_VRC_CTA_INIT_COUNT
	.align		4
        /*0014*/ 	.byte	0x02, 0x4a
	.zero		1
	.zero		1


	//----- nvinfo : EIATTR_EXIT_INSTR_OFFSETS
	.align		4
        /*0018*/ 	.byte	0x04, 0x1c
        /*001a*/ 	.short	(.L_54 - .L_53)


	//   ....[0]....
.L_53:
        /*001c*/ 	.word	0x00000010


	//----- nvinfo : EIATTR_SW_WAR
	.align		4
.L_54:
        /*0020*/ 	.byte	0x04, 0x36
        /*0022*/ 	.short	(.L_56 - .L_55)
.L_55:
        /*0024*/ 	.word	0x00000008
.L_56:


//--------------------- .nv.callgraph             --------------------------
	.section	.nv.callgraph,"",@"SHT_CUDA_CALLGRAPH"
	.align	4
	.sectionentsize	8
	.align		4
        /*0000*/ 	.word	0x00000000
	.align		4
        /*0004*/ 	.word	0xffffffff
	.align		4
        /*0008*/ 	.word	0x00000000
	.align		4
        /*000c*/ 	.word	0xfffffffe
	.align		4
        /*0010*/ 	.word	0x00000000
	.align		4
        /*0014*/ 	.word	0xfffffffd
	.align		4
        /*0018*/ 	.word	0x00000000
	.align		4
        /*001c*/ 	.word	0xfffffffc


//--------------------- .nv.constant4             --------------------------
	.section	.nv.constant4,"a",@progbits
	.align	8
	.align		8
.nv.constant4:
        /*0000*/ 	.dword	_ZN41_INTERNAL_f31e4074_4_k_cu_6453664f_1408844cuda3std3__45__cpo5beginE
	.align		8
        /*0008*/ 	.dword	_ZN41_INTERNAL_f31e4074_4_k_cu_6453664f_1408844cuda3std3__45__cpo3endE
	.align		8
        /*0010*/ 	.dword	_ZN41_INTERNAL_f31e4074_4_k_cu_6453664f_1408844cuda3std3__45__cpo6cbeginE
	.align		8
        /*0018*/ 	.dword	_ZN41_INTERNAL_f31e4074_4_k_cu_6453664f_1408844cuda3std3__45__cpo4cendE
	.align		8
        /*0020*/ 	.dword	_ZN41_INTERNAL_f31e4074_4_k_cu_6453664f_1408844cuda3std3__45__cpo6rbeginE
	.align		8
        /*0028*/ 	.dword	_ZN41_INTERNAL_f31e4074_4_k_cu_6453664f_1408844cuda3std3__45__cpo4rendE
	.align		8
        /*0030*/ 	.dword	_ZN41_INTERNAL_f31e4074_4_k_cu_6453664f_1408844cuda3std3__45__cpo7crbeginE
	.align		8
        /*0038*/ 	.dword	_ZN41_INTERNAL_f31e4074_4_k_cu_6453664f_1408844cuda3std3__45__cpo5crendE
	.align		8
        /*0040*/ 	.dword	_ZN41_INTERNAL_f31e4074_4_k_cu_6453664f_1408844cuda3std3__443_GLOBAL__N__f31e4074_4_k_cu_6453664f_1408846ignoreE
	.align		8
        /*0048*/ 	.dword	_ZN41_INTERNAL_f31e4074_4_k_cu_6453664f_1408844cuda3std3__419piecewise_constructE
	.align		8
        /*0050*/ 	.dword	_ZN41_INTERNAL_f31e4074_4_k_cu_6453664f_1408844cuda3std3__48in_placeE
	.align		8
        /*0058*/ 	.dword	_ZN41_INTERNAL_f31e4074_4_k_cu_6453664f_1408844cuda3std3__420unreachable_sentinelE
	.align		8
        /*0060*/ 	.dword	_ZN41_INTERNAL_f31e4074_4_k_cu_6453664f_1408844cuda3std3__47nulloptE
	.align		8
        /*0068*/ 	.dword	_ZN41_INTERNAL_f31e4074_4_k_cu_6453664f_1408844cuda3std3__48unexpectE
	.align		8
        /*0070*/ 	.dword	_ZN41_INTERNAL_f31e4074_4_k_cu_6453664f_1408844cuda3std6ranges3__45__cpo4swapE
	.align		8
        /*0078*/ 	.dword	_ZN41_INTERNAL_f31e4074_4_k_cu_6453664f_1408844cuda3std6ranges3__45__cpo9iter_moveE
	.align		8
        /*0080*/ 	.dword	_ZN41_INTERNAL_f31e4074_4_k_cu_6453664f_1408844cuda3std6ranges3__45__cpo5beginE
	.align		8
        /*0088*/ 	.dword	_ZN41_INTERNAL_f31e4074_4_k_cu_6453664f_1408844cuda3std6ranges3__45__cpo3endE
	.align		8
        /*0090*/ 	.dword	_ZN41_INTERNAL_f31e4074_4_k_cu_6453664f_1408844cuda3std6ranges3__45__cpo6cbeginE
	.align		8
        /*0098*/ 	.dword	_ZN41_INTERNAL_f31e4074_4_k_cu_6453664f_1408844cuda3std6ranges3__45__cpo4cendE
	.align		8
        /*00a0*/ 	.dword	_ZN41_INTERNAL_f31e4074_4_k_cu_6453664f_1408844cuda3std6ranges3__45__cpo7advanceE
	.align		8
        /*00a8*/ 	.dword	_ZN41_INTERNAL_f31e4074_4_k_cu_6453664f_1408844cuda3std6ranges3__45__cpo9iter_swapE
	.align		8
        /*00b0*/ 	.dword	_ZN41_INTERNAL_f31e4074_4_k_cu_6453664f_1408844cuda3std6ranges3__45__cpo4nextE
	.align		8
        /*00b8*/ 	.dword	_ZN41_INTERNAL_f31e4074_4_k_cu_6453664f_1408844cuda3std6ranges3__45__cpo4prevE
	.align		8
        /*00c0*/ 	.dword	_ZN41_INTERNAL_f31e4074_4_k_cu_6453664f_1408844cuda3std6ranges3__45__cpo4dataE
	.align		8
        /*00c8*/ 	.dword	_ZN41_INTERNAL_f31e4074_4_k_cu_6453664f_1408844cuda3std6ranges3__45__cpo5cdataE
	.align		8
        /*00d0*/ 	.dword	_ZN41_INTERNAL_f31e4074_4_k_cu_6453664f_1408844cuda3std6ranges3__45__cpo4sizeE
	.align		8
        /*00d8*/ 	.dword	_ZN41_INTERNAL_f31e4074_4_k_cu_6453664f_1408844cuda3std6ranges3__45__cpo5ssizeE
	.align		8
        /*00e0*/ 	.dword	_ZN41_INTERNAL_f31e4074_4_k_cu_6453664f_1408844cuda3std6ranges3__45__cpo8distanceE
	.align		8
        /*00e8*/ 	.dword	_ZN41_INTERNAL_f31e4074_4_k_cu_6453664f_1408846thrust24THRUST_300001_SM_1000_NS8cuda_cub3parE
	.align		8
        /*00f0*/ 	.dword	_ZN41_INTERNAL_f31e4074_4_k_cu_6453664f_1408846thrust24THRUST_300001_SM_1000_NS8cuda_cub10par_nosyncE
	.align		8
        /*00f8*/ 	.dword	_ZN41_INTERNAL_f31e4074_4_k_cu_6453664f_1408846thrust24THRUST_300001_SM_1000_NS6system6detail10sequential3seqE
	.align		8
        /*0100*/ 	.dword	_ZN41_INTERNAL_f31e4074_4_k_cu_6453664f_1408846thrust24THRUST_300001_SM_1000_NS6system3cpp3parE
	.align		8
        /*0108*/ 	.dword	_ZN41_INTERNAL_f31e4074_4_k_cu_6453664f_1408846thrust24THRUST_300001_SM_1000_NS12placeholders2_1E
	.align		8
        /*0110*/ 	.dword	_ZN41_INTERNAL_f31e4074_4_k_cu_6453664f_1408846thrust24THRUST_300001_SM_1000_NS12placeholders2_2E
	.align		8
        /*0118*/ 	.dword	_ZN41_INTERNAL_f31e4074_4_k_cu_6453664f_1408846thrust24THRUST_300001_SM_1000_NS12placeholders2_3E
	.align		8
        /*0120*/ 	.dword	_ZN41_INTERNAL_f31e4074_4_k_cu_6453664f_1408846thrust24THRUST_300001_SM_1000_NS12placeholders2_4E
	.align		8
        /*0128*/ 	.dword	_ZN41_INTERNAL_f31e4074_4_k_cu_6453664f_1408846thrust24THRUST_300001_SM_1000_NS12placeholders2_5E
	.align		8
        /*0130*/ 	.dword	_ZN41_INTERNAL_f31e4074_4_k_cu_6453664f_1408846thrust24THRUST_300001_SM_1000_NS12placeholders2_6E
	.align		8
        /*0138*/ 	.dword	_ZN41_INTERNAL_f31e4074_4_k_cu_6453664f_1408846thrust24THRUST_300001_SM_1000_NS12placeholders2_7E
	.align		8
        /*0140*/ 	.dword	_ZN41_INTERNAL_f31e4074_4_k_cu_6453664f_1408846thrust24THRUST_300001_SM_1000_NS12placeholders2_8E
	.align		8
        /*0148*/ 	.dword	_ZN41_INTERNAL_f31e4074_4_k_cu_6453664f_1408846thrust24THRUST_300001_SM_1000_NS12placeholders2_9E
	.align		8
        /*0150*/ 	.dword	_ZN41_INTERNAL_f31e4074_4_k_cu_6453664f_1408846thrust24THRUST_300001_SM_1000_NS12placeholders3_10E
	.align		8
        /*0158*/ 	.dword	_ZN41_INTERNAL_f31e4074_4_k_cu_6453664f_1408846thrust24THRUST_300001_SM_1000_NS3seqE
	.align		8
        /*0160*/ 	.dword	_ZN41_INTERNAL_f31e4074_4_k_cu_6453664f_1408846thrust24THRUST_300001_SM_1000_NS6deviceE


//--------------------- .text._ZN3cub18CUB_300001_SM_10006detail11EmptyKernelIvEEvv --------------------------
	.section	.text._ZN3cub18CUB_300001_SM_10006detail11EmptyKernelIvEEvv,"ax",@progbits
	.align	128
        .global         _ZN3cub18CUB_300001_SM_10006detail11EmptyKernelIvEEvv
        .type           _ZN3cub18CUB_300001_SM_10006detail11EmptyKernelIvEEvv,@function
        .size           _ZN3cub18CUB_300001_SM_10006detail11EmptyKernelIvEEvv,(.L_x_1 - _ZN3cub18CUB_300001_SM_10006detail11EmptyKernelIvEEvv)
        .other          _ZN3cub18CUB_300001_SM_10006detail11EmptyKernelIvEEvv,@"STO_CUDA_ENTRY STV_DEFAULT"
_ZN3cub18CUB_300001_SM_10006detail11EmptyKernelIvEEvv:
.text._ZN3cub18CUB_300001_SM_10006detail11EmptyKernelIvEEvv:
[----:B------:R-:W-:Y:S01]  /*0000*/  LDC R1, c[0x0][0x37c] ;  /* 0x0000df00ff017b82 */ /* 0x000fe20000000800 */
[----:B------:R-:W-:Y:S05]  /*0010*/  EXIT ;  /* 0x000000000000794d */ /* 0x000fea0003800000 */
.L_x_0:
[----:B------:R-:W-:-:S00]  /*0020*/  BRA `(.L_x_0) ;  /* 0xfffffffc00fc7947 */ /* 0x000fc0000383ffff */
[----:B------:R-:W-:-:S00]  /*0030*/  NOP ;  /* 0x0000000000007918 */ /* 0x000fc00000000000 */
        /* <DEDUP_REMOVED lines=12> */
.L_x_1:


//--------------------- .nv.shared.reserved.0     --------------------------
	.section	.nv.shared.reserved.0,"aw",@nobits
	.weak		__nv_reservedSMEM_offset_0_alias
	.size		__nv_reservedSMEM_offset_0_alias, 0, 64
	.other		__nv_reservedSMEM_offset_0_alias,@"STO_CUDA_RESERVED_SHARED STV_DEFAULT"
__nv_reservedSMEM_offset_0_alias:
	.zero		0
	.zero		64


//--------------------- .nv.global                --------------------------
	.section	.nv.global,"aw",@nobits
.nv.global:
	.type		_ZN41_INTERNAL_f31e4074_4_k_cu_6453664f_1408846thrust24THRUST_300001_SM_1000_NS12placeholders2_8E,@object
	.size		_ZN41_INTERNAL_f31e4074_4_k_cu_6453664f_1408846thrust24THRUST_300001_SM_1000_NS12placeholders2_8E,(_ZN41_INTERNAL_f31e4074_4_k_cu_6453664f_1408844cuda3std3__443_GLOBAL__N__f31e4074_4_k_cu_6453664f_1408846ignoreE - _ZN41_INTERNAL_f31e4074_4_k_cu_6453664f_1408846thrust24THRUST_300001_SM_1000_NS12placeholders2_8E)
_ZN41_INTERNAL_f31e4074_4_k_cu_6453664f_1408846thrust24THRUST_300001_SM_1000_NS12placeholders2_8E:
	.zero		1
	.type		_ZN41_INTERNAL_f31e4074_4_k_cu_6453664f_1408844cuda3std3__443_GLOBAL__N__f31e4074_4_k_cu_6453664f_1408846ignoreE,@object
	.size		_ZN41_INTERNAL_f31e4074_4_k_cu_6453664f_1408844cuda3std3__443_GLOBAL__N__f31e4074_4_k_cu_6453664f_1408846ignoreE,(_ZN41_INTERNAL_f31e4074_4_k_cu_6453664f_1408844cuda3std6ranges3__45__cpo4dataE - _ZN41_INTERNAL_f31e4074_4_k_cu_6453664f_1408844cuda3std3__443_GLOBAL__N__f31e4074_4_k_cu_6453664f_1408846ignoreE)
_ZN41_INTERNAL_f31e4074_4_k_cu_6453664f_1408844cuda3std3__443_GLOBAL__N__f31e4074_4_k_cu_6453664f_1408846ignoreE:
	.zero		1
	.type		_ZN41_INTERNAL_f31e4074_4_k_cu_6453664f_1408844cuda3std6ranges3__45__cpo4dataE,@object
	.size		_ZN41_INTERNAL_f31e4074_4_k_cu_6453664f_1408844cuda3std6ranges3__45__cpo4dataE,(_ZN41_INTERNAL_f31e4074_4_k_cu_6453664f_1408846thrust24THRUST_300001_SM_1000_NS6system3cpp3parE - _ZN41_INTERNAL_f31e4074_4_k_cu_6453664f_1408844cuda3std6ranges3__45__cpo4dataE)
_ZN41_INTERNAL_f31e4074_4_k_cu_6453664f_1408844cuda3std6ranges3__45__cpo4dataE:
	.zero		1
	.type		_ZN41_INTERNAL_f31e4074_4_k_cu_6453664f_1408846thrust24THRUST_300001_SM_1000_NS6system3cpp3parE,@object
	.size		_ZN41_INTERNAL_f31e4074_4_k_cu_6453664f_1408846thrust24THRUST_300001_SM_1000_NS6system3cpp3parE,(_ZN41_INTERNAL_f31e4074_4_k_cu_6453664f_1408844cuda3std3__45__cpo5beginE - _ZN41_INTERNAL_f31e4074_4_k_cu_6453664f_1408846thrust24THRUST_300001_SM_1000_NS6system3cpp3parE)
_ZN41_INTERNAL_f31e4074_4_k_cu_6453664f_1408846thrust24THRUST_300001_SM_1000_NS6system3cpp3parE:
	.zero		1
	.type		_ZN41_INTERNAL_f31e4074_4_k_cu_6453664f_1408844cuda3std3__45__cpo5beginE,@object
	.size		_ZN41_INTERNAL_f31e4074_4_k_cu_6453664f_1408844cuda3std3__45__cpo5beginE,(_ZN41_INTERNAL_f31e4074_4_k_cu_6453664f_1408844cuda3std6ranges3__45__cpo5beginE - _ZN41_INTERNAL_f31e4074_4_k_cu_6453664f_1408844cuda3std3__45__cpo5beginE)
_ZN41_INTERNAL_f31e4074_4_k_cu_6453664f_1408844cuda3std3__45__cpo5beginE:
	.zero		1
	.type		_ZN41_INTERNAL_f31e4074_4_k_cu_6453664f_1408844cuda3std6ranges3__45__cpo5beginE,@object
	.size		_ZN41_INTERNAL_f31e4074_4_k_cu_6453664f_1408844cuda3std6ranges3__45__cpo5beginE,(_ZN41_INTERNAL_f31e4074_4_k_cu_6453664f_1408846thrust24THRUST_300001_SM_1000_NS6deviceE - _ZN41_INTERNAL_f31e4074_4_k_cu_6453664f_1408844cuda3std6ranges3__45__cpo5beginE)
_ZN41_INTERNAL_f31e4074_4_k_cu_6453664f_1408844cuda3std6ranges3__45__cpo5beginE:
	.zero		1
	.type		_ZN41_INTERNAL_f31e4074_4_k_cu_6453664f_1408846thrust24THRUST_300001_SM_1000_NS6deviceE,@object
	.size		_ZN41_INTERNAL_f31e4074_4_k_cu_6453664f_1408846thrust24THRUST_300001_SM_1000_NS6deviceE,(_ZN41_INTERNAL_f31e4074_4_k_cu_6453664f_1408844cuda3std3__47nulloptE - _ZN41_INTERNAL_f31e4074_4_k_cu_6453664f_1408846thrust24THRUST_300001_SM_1000_NS6deviceE)
_ZN41_INTERNAL_f31e4074_4_k_cu_6453664f_1408846thrust24THRUST_300001_SM_1000_NS6deviceE:
	.zero		1
	.type		_ZN41_INTERNAL_f31e4074_4_k_cu_6453664f_1408844cuda3std3__47nulloptE,@object
	.size		_ZN41_INTERNAL_f31e4074_4_k_cu_6453664f_1408844cuda3std3__47nulloptE,(_ZN41_INTERNAL_f31e4074_4_k_cu_6453664f_1408844cuda3std6ranges3__45__cpo8distanceE - _ZN41_INTERNAL_f31e4074_4_k_cu_6453664f_1408844cuda3std3__47nulloptE)
_ZN41_INTERNAL_f31e4074_4_k_cu_6453664f_1408844cuda3std3__47nulloptE:
	.zero		1
	.type		_ZN41_INTERNAL_f31e4074_4_k_cu_6453664f_1408844cuda3std6ranges3__45__cpo8distanceE,@object
	.size		_ZN41_INTERNAL_f31e4074_4_k_cu_6453664f_1408844cuda3std6ranges3__45__cpo8distanceE,(_ZN41_INTERNAL_f31e4074_4_k_cu_6453664f_1408846thrust24THRUST_300001_SM_1000_NS12placeholders2_4E - _ZN41_INTERNAL_f31e4074_4_k_cu_6453664f_1408844cuda3std6ranges3__45__cpo8distanceE)
_ZN41_INTERNAL_f31e4074_4_k_cu_6453664f_1408844cuda3std6ranges3__45__cpo8distanceE:
	.zero		1
	.type		_ZN41_INTERNAL_f31e4074_4_k_cu_6453664f_1408846thrust24THRUST_300001_SM_1000_NS12placeholders2_4E,@object
	.size		_ZN41_INTERNAL_f31e4074_4_k_cu_6453664f_1408846thrust24THRUST_300001_SM_1000_NS12placeholders2_4E,(_ZN41_INTERNAL_f31e4074_4_k_cu_6453664f_1408844cuda3std3__45__cpo6rbeginE - _ZN41_INTERNAL_f31e4074_4_k_cu_6453664f_1408846thrust24THRUST_300001_SM_1000_NS12placeholders2_4E)
_ZN41_INTERNAL_f31e4074_4_k_cu_6453664f_1408846thrust24THRUST_300001_SM_1000_NS12placeholders2_4E:
	.zero		1
	.type		_ZN41_INTERNAL_f31e4074_4_k_cu_6453664f_1408844cuda3std3__45__cpo6rbeginE,@object
	.size		_ZN41_INTERNAL_f31e4074_4_k_cu_6453664f_1408844cuda3std3__45__cpo6rbeginE,(_ZN41_INTERNAL_f31e4074_4_k_cu_6453664f_1408844cuda3std6ranges3__45__cpo7advanceE - _ZN41_INTERNAL_f31e4074_4_k_cu_6453664f_1408844cuda3std3__45__cpo6rbeginE)
_ZN41_INTERNAL_f31e4074_4_k_cu_6453664f_1408844cuda3std3__45__cpo6rbeginE:
	.zero		1
	.type		_ZN41_INTERNAL_f31e4074_4_k_cu_6453664f_1408844cuda3std6ranges3__45__cpo7advanceE,@object
	.size		_ZN41_INTERNAL_f31e4074_4_k_cu_6453664f_1408844cuda3std6ranges3__45__cpo7advanceE,(_ZN41_INTERNAL_f31e4074_4_k_cu_6453664f_1408846thrust24THRUST_300001_SM_1000_NS12placeholders3_10E - _ZN41_INTERNAL_f31e4074_4_k_cu_6453664f_1408844cuda3std6ranges3__45__cpo7advanceE)
_ZN41_INTERNAL_f31e4074_4_k_cu_6453664f_1408844cuda3std6ranges3__45__cpo7advanceE:
	.zero		1
	.type		_ZN41_INTERNAL_f31e4074_4_k_cu_6453664f_1408846thrust24THRUST_300001_SM_1000_NS12placeholders3_10E,@object
	.size		_ZN41_INTERNAL_f31e4074_4_k_cu_6453664f_1408846thrust24THRUST_300001_SM_1000_NS12placeholders3_10E,(_ZN41_INTERNAL_f31e4074_4_k_cu_6453664f_1408844cuda3std3__48in_placeE - _ZN41_INTERNAL_f31e4074_4_k_cu_6453664f_1408846thrust24THRUST_300001_SM_1000_NS12placeholders3_10E)
_ZN41_INTERNAL_f31e4074_4_k_cu_6453664f_1408846thrust24THRUST_300001_SM_1000_NS12placeholders3_10E:
	.zero		1
	.type		_ZN41_INTERNAL_f31e4074_4_k_cu_6453664f_1408844cuda3std3__48in_placeE,@object
	.size		_ZN41_INTERNAL_f31e4074_4_k_cu_6453664f_1408844cuda3std3__48in_placeE,(_ZN41_INTERNAL_f31e4074_4_k_cu_6453664f_1408844cuda3std6ranges3__45__cpo4sizeE - _ZN41_INTERNAL_f31e4074_4_k_cu_6453664f_1408844cuda3std3__48in_placeE)
_ZN41_INTERNAL_f31e4074_4_k_cu_6453664f_1408844cuda3std3__48in_placeE:
	.zero		1
	.type		_ZN41_INTERNAL_f31e4074_4_k_cu_6453664f_1408844cuda3std6ranges3__45__cpo4sizeE,@object
	.size		_ZN41_INTERNAL_f31e4074_4_k_cu_6453664f_1408844cuda3std6ranges3__45__cpo4sizeE,(_ZN41_INTERNAL_f31e4074_4_k_cu_6453664f_1408846thrust24THRUST_300001_SM_1000_NS12placeholders2_2E - _ZN41_INTERNAL_f31e4074_4_k_cu_6453664f_1408844cuda3std6ranges3__45__cpo4sizeE)
_ZN41_INTERNAL_f31e4074_4_k_cu_6453664f_1408844cuda3std6ranges3__45__cpo4sizeE:
	.zero		1
	.type		_ZN41_INTERNAL_f31e4074_4_k_cu_6453664f_1408846thrust24THRUST_300001_SM_1000_NS12placeholders2_2E,@object
	.size		_ZN41_INTERNAL_f31e4074_4_k_cu_6453664f_1408846thrust24THRUST_300001_SM_1000_NS12placeholders2_2E,(_ZN41_INTERNAL_f31e4074_4_k_cu_6453664f_1408844cuda3std3__45__cpo6cbeginE - _ZN41_INTERNAL_f31e4074_4_k_cu_6453664f_1408846thrust24THRUST_300001_SM_1000_NS12placeholders2_2E)
_ZN41_INTERNAL_f31e4074_4_k_cu_6453664f_1408846thrust24THRUST_300001_SM_1000_NS12placeholders2_2E:
	.zero		1
	.type		_ZN41_INTERNAL_f31e4074_4_k_cu_6453664f_1408844cuda3std3__45__cpo6cbeginE,@object
	.size		_ZN41_INTERNAL_f31e4074_4_k_cu_6453664f_1408844cuda3std3__45__cpo6cbeginE,(_ZN41_INTERNAL_f31e4074_4_k_cu_6453664f_1408844cuda3std6ranges3__45__cpo6cbeginE - _ZN41_INTERNAL_f31e4074_4_k_cu_6453664f_1408844cuda3std3__45__cpo6cbeginE)
_ZN41_INTERNAL_f31e4074_4_k_cu_6453664f_1408844cuda3std3__45__cpo6cbeginE:
	.zero		1
	.type		_ZN41_INTERNAL_f31e4074_4_k_cu_6453664f_1408844cuda3std6ranges3__45__cpo6cbeginE,@object
	.size		_ZN41_INTERNAL_f31e4074_4_k_cu_6453664f_1408844cuda3std6ranges3__45__cpo6cbeginE,(_ZN41_INTERNAL_f31e4074_4_k_cu_6453664f_1408846thrust24THRUST_300001_SM_1000_NS12placeholders2_6E - _ZN41_INTERNAL_f31e4074_4_k_cu_6453664f_1408844cuda3std6ranges3__45__cpo6cbeginE)
_ZN41_INTERNAL_f31e4074_4_k_cu_6453664f_1408844cuda3std6ranges3__45__cpo6cbeginE:
	.zero		1
	.type		_ZN41_INTERNAL_f31e4074_4_k_cu_6453664f_1408846thrust24THRUST_300001_SM_1000_NS12placeholders2_6E,@object
	.size		_ZN41_INTERNAL_f31e4074_4_k_cu_6453664f_1408846thrust24THRUST_300001_SM_1000_NS12placeholders2_6E,(_ZN41_INTERNAL_f31e4074_4_k_cu_6453664f_1408844cuda3std3__45__cpo7crbeginE - _ZN41_INTERNAL_f31e4074_4_k_cu_6453664f_1408846thrust24THRUST_300001_SM_1000_NS12placeholders2_6E)
_ZN41_INTERNAL_f31e4074_4_k_cu_6453664f_1408846thrust24THRUST_300001_SM_1000_NS12placeholders2_6E:
	.zero		1
	.type		_ZN41_INTERNAL_f31e4074_4_k_cu_6453664f_1408844cuda3std3__45__cpo7crbeginE,@object
	.size		_ZN41_INTERNAL_f31e4074_4_k_cu_6453664f_1408844cuda3std3__45__cpo7crbeginE,(_ZN41_INTERNAL_f31e4074_4_k_cu_6453664f_1408844cuda3std6ranges3__45__cpo4nextE - _ZN41_INTERNAL_f31e4074_4_k_cu_6453664f_1408844cuda3std3__45__cpo7crbeginE)
_ZN41_INTERNAL_f31e4074_4_k_cu_6453664f_1408844cuda3std3__45__cpo7crbeginE:
	.zero		1
	.type		_ZN41_INTERNAL_f31e4074_4_k_cu_6453664f_1408844cuda3std6ranges3__45__cpo4nextE,@object
	.size		_ZN41_INTERNAL_f31e4074_4_k_cu_6453664f_1408844cuda3std6ranges3__45__cpo4nextE,(_ZN41_INTERNAL_f31e4074_4_k_cu_6453664f_1408844cuda3std6ranges3__45__cpo4swapE - _ZN41_INTERNAL_f31e4074_4_k_cu_6453664f_1408844cuda3std6ranges3__45__cpo4nextE)
_ZN41_INTERNAL_f31e4074_4_k_cu_6453664f_1408844cuda3std6ranges3__45__cpo4nextE:
	.zero		1
	.type		_ZN41_INTERNAL_f31e4074_4_k_cu_6453664f_1408844cuda3std6ranges3__45__cpo4swapE,@object
	.size		_ZN41_INTERNAL_f31e4074_4_k_cu_6453664f_1408844cuda3std6ranges3__45__cpo4swapE,(_ZN41_INTERNAL_f31e4074_4_k_cu_6453664f_1408846thrust24THRUST_300001_SM_1000_NS8cuda_cub10par_nosyncE - _ZN41_INTERNAL_f31e4074_4_k_cu_6453664f_1408844cuda3std6ranges3__45__cpo4swapE)
_ZN41_INTERNAL_f31e4074_4_k_cu_6453664f_1408844cuda3std6ranges3__45__cpo4swapE:
	.zero		1
	.type		_ZN41_INTERNAL_f31e4074_4_k_cu_6453664f_1408846thrust24THRUST_300001_SM_1000_NS8cuda_cub10par_nosyncE,@object
	.size		_ZN41_INTERNAL_f31e4074_4_k_cu_6453664f_1408846thrust24THRUST_300001_SM_1000_NS8cuda_cub10par_nosyncE,(_ZN41_INTERNAL_f31e4074_4_k_cu_6453664f_1408846thrust24THRUST_300001_SM_1000_NS3seqE - _ZN41_INTERNAL_f31e4074_4_k_cu_6453664f_1408846thrust24THRUST_300001_SM_1000_NS8cuda_cub10par_nosyncE)
_ZN41_INTERNAL_f31e4074_4_k_cu_6453664f_1408846thrust24THRUST_300001_SM_1000_NS8cuda_cub10par_nosyncE:
	.zero		1
	.type		_ZN41_INTERNAL_f31e4074_4_k_cu_6453664f_1408846thrust24THRUST_300001_SM_1000_NS3seqE,@object
	.size		_ZN41_INTERNAL_f31e4074_4_k_cu_6453664f_1408846thrust24THRUST_300001_SM_1000_NS3seqE,(_ZN41_INTERNAL_f31e4074_4_k_cu_6453664f_1408844cuda3std3__420unreachable_sentinelE - _ZN41_INTERNAL_f31e4074_4_k_cu_6453664f_1408846thrust24THRUST_300001_SM_1000_NS3seqE)
_ZN41_INTERNAL_f31e4074_4_k_cu_6453664f_1408846thrust24THRUST_300001_SM_1000_NS3seqE:
	.zero		1
	.type		_ZN41_INTERNAL_f31e4074_4_k_cu_6453664f_1408844cuda3std3__420unreachable_sentinelE,@object
	.size		_ZN41_INTERNAL_f31e4074_4_k_cu_6453664f_1408844cuda3std3__420unreachable_sentinelE,(_ZN41_INTERNAL_f31e4074_4_k_cu_6453664f_1408844cuda3std6ranges3__45__cpo5ssizeE - _ZN41_INTERNAL_f31e4074_4_k_cu_6453664f_1408844cuda3std3__420unreachable_sentinelE)
_ZN41_INTERNAL_f31e4074_4_k_cu_6453664f_1408844cuda3std3__420unreachable_sentinelE:
	.zero		1
	.type		_ZN41_INTERNAL_f31e4074_4_k_cu_6453664f_1408844cuda3std6ranges3__45__cpo5ssizeE,@object
	.size		_ZN41_INTERNAL_f31e4074_4_k_cu_6453664f_1408844cuda3std6ranges3__45__cpo5ssizeE,(_ZN41_INTERNAL_f31e4074_4_k_cu_6453664f_1408846thrust24THRUST_300001_SM_1000_NS12placeholders2_3E - _ZN41_INTERNAL_f31e4074_4_k_cu_6453664f_1408844cuda3std6ranges3__45__cpo5ssizeE)
_ZN41_INTERNAL_f31e4074_4_k_cu_6453664f_1408844cuda3std6ranges3__45__cpo5ssizeE:
	.zero		1
	.type		_ZN41_INTERNAL_f31e4074_4_k_cu_6453664f_1408846thrust24THRUST_300001_SM_1000_NS12placeholders2_3E,@object
	.size		_ZN41_INTERNAL_f31e4074_4_k_cu_6453664f_1408846thrust24THRUST_300001_SM_1000_NS12placeholders2_3E,(_ZN41_INTERNAL_f31e4074_4_k_cu_6453664f_1408844cuda3std3__45__cpo4cendE - _ZN41_INTERNAL_f31e4074_4_k_cu_6453664f_1408846thrust24THRUST_300001_SM_1000_NS12placeholders2_3E)
_ZN41_INTERNAL_f31e4074_4_k_cu_6453664f_1408846thrust24THRUST_300001_SM_1000_NS12placeholders2_3E:
	.zero		1
	.type		_ZN41_INTERNAL_f31e4074_4_k_cu_6453664f_1408844cuda3std3__45__cpo4cendE,@object
	.size		_ZN41_INTERNAL_f31e4074_4_k_cu_6453664f_1408844cuda3std3__45__cpo4cendE,(_ZN41_INTERNAL_f31e4074_4_k_cu_6453664f_1408844cuda3std6ranges3__45__cpo4cendE - _ZN41_INTERNAL_f31e4074_4_k_cu_6453664f_1408844cuda3std3__45__cpo4cendE)
_ZN41_INTERNAL_f31e4074_4_k_cu_6453664f_1408844cuda3std3__45__cpo4cendE:
	.zero		1
	.type		_ZN41_INTERNAL_f31e4074_4_k_cu_6453664f_1408844cuda3std6ranges3__45__cpo4cendE,@object
	.size		_ZN41_INTERNAL_f31e4074_4_k_cu_6453664f_1408844cuda3std6ranges3__45__cpo4cendE,(_ZN41_INTERNAL_f31e4074_4_k_cu_6453664f_1408846thrust24THRUST_300001_SM_1000_NS12placeholders2_7E - _ZN41_INTERNAL_f31e4074_4_k_cu_6453664f_1408844cuda3std6ranges3__45__cpo4cendE)
_ZN41_INTERNAL_f31e4074_4_k_cu_6453664f_1408844cuda3std6ranges3__45__cpo4cendE:
	.zero		1
	.type		_ZN41_INTERNAL_f31e4074_4_k_cu_6453664f_1408846thrust24THRUST_300001_SM_1000_NS12placeholders2_7E,@object
	.size		_ZN41_INTERNAL_f31e4074_4_k_cu_6453664f_1408846thrust24THRUST_300001_SM_1000_NS12placeholders2_7E,(_ZN41_INTERNAL_f31e4074_4_k_cu_6453664f_1408844cuda3std3__45__cpo5crendE - _ZN41_INTERNAL_f31e4074_4_k_cu_6453664f_1408846thrust24THRUST_300001_SM_1000_NS12placeholders2_7E)
_ZN41_INTERNAL_f31e4074_4_k_cu_6453664f_1408846thrust24THRUST_300001_SM_1000_NS12placeholders2_7E:
	.zero		1
	.type		_ZN41_INTERNAL_f31e4074_4_k_cu_6453664f_1408844cuda3std3__45__cpo5crendE,@object
	.size		_ZN41_INTERNAL_f31e4074_4_k_cu_6453664f_1408844cuda3std3__45__cpo5crendE,(_ZN41_INTERNAL_f31e4074_4_k_cu_6453664f_1408844cuda3std6ranges3__45__cpo4prevE - _ZN41_INTERNAL_f31e4074_4_k_cu_6453664f_1408844cuda3std3__45__cpo5crendE)
_ZN41_INTERNAL_f31e4074_4_k_cu_6453664f_1408844cuda3std3__45__cpo5crendE:
	.zero		1
	.type		_ZN41_INTERNAL_f31e4074_4_k_cu_6453664f_1408844cuda3std6ranges3__45__cpo4prevE,@object
	.size		_ZN41_INTERNAL_f31e4074_4_k_cu_6453664f_1408844cuda3std6ranges3__45__cpo4prevE,(_ZN41_INTERNAL_f31e4074_4_k_cu_6453664f_1408844cuda3std6ranges3__45__cpo9iter_moveE - _ZN41_INTERNAL_f31e4074_4_k_cu_6453664f_1408844cuda3std6ranges3__45__cpo4prevE)
_ZN41_INTERNAL_f31e4074_4_k_cu_6453664f_1408844cuda3std6ranges3__45__cpo4prevE:
	.zero		1
	.type		_ZN41_INTERNAL_f31e4074_4_k_cu_6453664f_1408844cuda3std6ranges3__45__cpo9iter_moveE,@object
	.size		_ZN41_INTERNAL_f31e4074_4_k_cu_6453664f_1408844cuda3std6ranges3__45__cpo9iter_moveE,(_ZN41_INTERNAL_f31e4074_4_k_cu_6453664f_1408846thrust24THRUST_300001_SM_1000_NS6system6detail10sequential3seqE - _ZN41_INTERNAL_f31e4074_4_k_cu_6453664f_1408844cuda3std6ranges3__45__cpo9iter_moveE)
_ZN41_INTERNAL_f31e4074_4_k_cu_6453664f_1408844cuda3std6ranges3__45__cpo9iter_moveE:
	.zero		1
	.type		_ZN41_INTERNAL_f31e4074_4_k_cu_6453664f_1408846thrust24THRUST_300001_SM_1000_NS6system6detail10sequential3seqE,@object
	.size		_ZN41_INTERNAL_f31e4074_4_k_cu_6453664f_1408846thrust24THRUST_300001_SM_1000_NS6system6detail10sequential3seqE,(_ZN41_INTERNAL_f31e4074_4_k_cu_6453664f_1408846thrust24THRUST_300001_SM_1000_NS12placeholders2_9E - _ZN41_INTERNAL_f31e4074_4_k_cu_6453664f_1408846thrust24THRUST_300001_SM_1000_NS6system6detail10sequential3seqE)
_ZN41_INTERNAL_f31e4074_4_k_cu_6453664f_1408846thrust24THRUST_300001_SM_1000_NS6system6detail10sequential3seqE:
	.zero		1
	.type		_ZN41_INTERNAL_f31e4074_4_k_cu_6453664f_1408846thrust24THRUST_300001_SM_1000_NS12placeholders2_9E,@object
	.size		_ZN41_INTERNAL_f31e4074_4_k_cu_6453664f_1408846thrust24THRUST_300001_SM_1000_NS12placeholders2_9E,(_ZN41_INTERNAL_f31e4074_4_k_cu_6453664f_1408844cuda3std3__419piecewise_constructE - _ZN41_INTERNAL_f31e4074_4_k_cu_6453664f_1408846thrust24THRUST_300001_SM_1000_NS12placeholders2_9E)
_ZN41_INTERNAL_f31e4074_4_k_cu_6453664f_1408846thrust24THRUST_300001_SM_1000_NS12placeholders2_9E:
	.zero		1
	.type		_ZN41_INTERNAL_f31e4074_4_k_cu_6453664f_1408844cuda3std3__419piecewise_constructE,@object
	.size		_ZN41_INTERNAL_f31e4074_4_k_cu_6453664f_1408844cuda3std3__419piecewise_constructE,(_ZN41_INTERNAL_f31e4074_4_k_cu_6453664f_1408844cuda3std6ranges3__45__cpo5cdataE - _ZN41_INTERNAL_f31e4074_4_k_cu_6453664f_1408844cuda3std3__419piecewise_constructE)
_ZN41_INTERNAL_f31e4074_4_k_cu_6453664f_1408844cuda3std3__419piecewise_constructE:
	.zero		1
	.type		_ZN41_INTERNAL_f31e4074_4_k_cu_6453664f_1408844cuda3std6ranges3__45__cpo5cdataE,@object
	.size		_ZN41_INTERNAL_f31e4074_4_k_cu_6453664f_1408844cuda3std6ranges3__45__cpo5cdataE,(_ZN41_INTERNAL_f31e4074_4_k_cu_6453664f_1408846thrust24THRUST_300001_SM_1000_NS12placeholders2_1E - _ZN41_INTERNAL_f31e4074_4_k_cu_6453664f_1408844cuda3std6ranges3__45__cpo5cdataE)
_ZN41_INTERNAL_f31e4074_4_k_cu_6453664f_1408844cuda3std6ranges3__45__cpo5cdataE:
	.zero		1
	.type		_ZN41_INTERNAL_f31e4074_4_k_cu_6453664f_1408846thrust24THRUST_300001_SM_1000_NS12placeholders2_1E,@object
	.size		_ZN41_INTERNAL_f31e4074_4_k_cu_6453664f_1408846thrust24THRUST_300001_SM_1000_NS12placeholders2_1E,(_ZN41_INTERNAL_f31e4074_4_k_cu_6453664f_1408844cuda3std3__45__cpo3endE - _ZN41_INTERNAL_f31e4074_4_k_cu_6453664f_1408846thrust24THRUST_300001_SM_1000_NS12placeholders2_1E)
_ZN41_INTERNAL_f31e4074_4_k_cu_6453664f_1408846thrust24THRUST_300001_SM_1000_NS12placeholders2_1E:
	.zero		1
	.type		_ZN41_INTERNAL_f31e4074_4_k_cu_6453664f_1408844cuda3std3__45__cpo3endE,@object
	.size		_ZN41_INTERNAL_f31e4074_4_k_cu_6453664f_1408844cuda3std3__45__cpo3endE,(_ZN41_INTERNAL_f31e4074_4_k_cu_6453664f_1408844cuda3std6ranges3__45__cpo3endE - _ZN41_INTERNAL_f31e4074_4_k_cu_6453664f_1408844cuda3std3__45__cpo3endE)
_ZN41_INTERNAL_f31e4074_4_k_cu_6453664f_1408844cuda3std3__45__cpo3endE:
	.zero		1
	.type		_ZN41_INTERNAL_f31e4074_4_k_cu_6453664f_1408844cuda3std6ranges3__45__cpo3endE,@object
	.size		_ZN41_INTERNAL_f31e4074_4_k_cu_6453664f_1408844cuda3std6ranges3__45__cpo3endE,(_ZN41_INTERNAL_f31e4074_4_k_cu_6453664f_1408846thrust24THRUST_300001_SM_1000_NS12placeholders2_5E - _ZN41_INTERNAL_f31e4074_4_k_cu_6453664f_1408844cuda3std6ranges3__45__cpo3endE)
_ZN41_INTERNAL_f31e4074_4_k_cu_6453664f_1408844cuda3std6ranges3__45__cpo3endE:
	.zero		1
	.type		_ZN41_INTERNAL_f31e4074_4_k_cu_6453664f_1408846thrust24THRUST_300001_SM_1000_NS12placeholders2_5E,@object
	.size		_ZN41_INTERNAL_f31e4074_4_k_cu_6453664f_1408846thrust24THRUST_300001_SM_1000_NS12placeholders2_5E,(_ZN41_INTERNAL_f31e4074_4_k_cu_6453664f_1408844cuda3std3__45__cpo4rendE - _ZN41_INTERNAL_f31e4074_4_k_cu_6453664f_1408846thrust24THRUST_300001_SM_1000_NS12placeholders2_5E)
_ZN41_INTERNAL_f31e4074_4_k_cu_6453664f_1408846thrust24THRUST_300001_SM_1000_NS12placeholders2_5E:
	.zero		1
	.type		_ZN41_INTERNAL_f31e4074_4_k_cu_6453664f_1408844cuda3std3__45__cpo4rendE,@object
	.size		_ZN41_INTERNAL_f31e4074_4_k_cu_6453664f_1408844cuda3std3__45__cpo4rendE,(_ZN41_INTERNAL_f31e4074_4_k_cu_6453664f_1408844cuda3std6ranges3__45__cpo9iter_swapE - _ZN41_INTERNAL_f31e4074_4_k_cu_6453664f_1408844cuda3std3__45__cpo4rendE)
_ZN41_INTERNAL_f31e4074_4_k_cu_6453664f_1408844cuda3std3__45__cpo4rendE:
	.zero		1
	.type		_ZN41_INTERNAL_f31e4074_4_k_cu_6453664f_1408844cuda3std6ranges3__45__cpo9iter_swapE,@object
	.size		_ZN41_INTERNAL_f31e4074_4_k_cu_6453664f_1408844cuda3std6ranges3__45__cpo9iter_swapE,(_ZN41_INTERNAL_f31e4074_4_k_cu_6453664f_1408844cuda3std3__48unexpectE - _ZN41_INTERNAL_f31e4074_4_k_cu_6453664f_1408844cuda3std6ranges3__45__cpo9iter_swapE)
_ZN41_INTERNAL_f31e4074_4_k_cu_6453664f_1408844cuda3std6ranges3__45__cpo9iter_swapE:
	.zero		1
	.type		_ZN41_INTERNAL_f31e4074_4_k_cu_6453664f_1408844cuda3std3__48unexpectE,@object
	.size		_ZN41_INTERNAL_f31e4074_4_k_cu_6453664f_1408844cuda3std3__48unexpectE,(_ZN41_INTERNAL_f31e4074_4_k_cu_6453664f_1408846thrust24THRUST_300001_SM_1000_NS8cuda_cub3parE - _ZN41_INTERNAL_f31e4074_4_k_cu_6453664f_1408844cuda3std3__48unexpectE)
_ZN41_INTERNAL_f31e4074_4_k_cu_6453664f_1408844cuda3std3__48unexpectE:
	.zero		1
	.type		_ZN41_INTERNAL_f31e4074_4_k_cu_6453664f_1408846thrust24THRUST_300001_SM_1000_NS8cuda_cub3parE,@object
	.size		_ZN41_INTERNAL_f31e4074_4_k_cu_6453664f_1408846thrust24THRUST_300001_SM_1000_NS8cuda_cub3parE,(.L_29 - _ZN41_INTERNAL_f31e4074_4_k_cu_6453664f_1408846thrust24THRUST_300001_SM_1000_NS8cuda_cub3parE)
_ZN41_INTERNAL_f31e4074_4_k_cu_6453664f_1408846thrust24THRUST_300001_SM_1000_NS8cuda_cub3parE:
	.zero		1
.L_29:


//--------------------- .nv.constant0._ZN3cub18CUB_300001_SM_10006detail11EmptyKernelIvEEvv --------------------------
	.section	.nv.constant0._ZN3cub18CUB_300001_SM_10006detail11EmptyKernelIvEEvv,"a",@progbits
	.sectionflags	@""
	.align	4
.nv.constant0._ZN3cub18CUB_300001_SM_10006detail11EmptyKernelIvEEvv:
	.zero		896


//--------------------- SYMBOLS --------------------------

	.type		.nv.reservedSmem.offset0,@object
	.size		.nv.reservedSmem.offset0,0x4
